//
// Generated by NVIDIA NVVM Compiler
//
// Compiler Build ID: CL-36424714
// Cuda compilation tools, release 13.0, V13.0.88
// Based on NVVM 20.0.0
//

.version 9.0
.target sm_100
.address_size 64

	// .globl	_Z29reduce_kernel_with_coarseningPfS_j
// _ZZ29reduce_kernel_with_coarseningPfS_jE7input_s has been demoted

.visible .entry _Z29reduce_kernel_with_coarseningPfS_j(
	.param .u64 .ptr .align 1 _Z29reduce_kernel_with_coarseningPfS_j_param_0,
	.param .u64 .ptr .align 1 _Z29reduce_kernel_with_coarseningPfS_j_param_1,
	.param .u32 _Z29reduce_kernel_with_coarseningPfS_j_param_2
)
{
	.reg .pred 	%p<12>;
	.reg .b32 	%r<17>;
	.reg .b32 	%f<48>;
	.reg .b64 	%rd<23>;
	// demoted variable
	.shared .align 4 .b8 _ZZ29reduce_kernel_with_coarseningPfS_jE7input_s[4096];
	ld.param.u64 	%rd2, [_Z29reduce_kernel_with_coarseningPfS_j_param_0];
	ld.param.u64 	%rd1, [_Z29reduce_kernel_with_coarseningPfS_j_param_1];
	mov.u32 	%r1, %ctaid.x;
	mov.u32 	%r4, %ntid.x;
	mul.lo.s32 	%r5, %r4, %r1;
	shl.b32 	%r6, %r5, 3;
	mov.u32 	%r2, %tid.x;
	add.s32 	%r7, %r6, %r2;
	cvta.to.global.u64 	%rd3, %rd2;
	mul.wide.u32 	%rd4, %r7, 4;
	add.s64 	%rd5, %rd3, %rd4;
	ld.global.f32 	%f1, [%rd5];
	add.f32 	%f2, %f1, 0f00000000;
	add.s32 	%r8, %r7, 1024;
	mul.wide.u32 	%rd6, %r8, 4;
	add.s64 	%rd7, %rd3, %rd6;
	ld.global.f32 	%f3, [%rd7];
	add.f32 	%f4, %f2, %f3;
	add.s32 	%r9, %r7, 2048;
	mul.wide.u32 	%rd8, %r9, 4;
	add.s64 	%rd9, %rd3, %rd8;
	ld.global.f32 	%f5, [%rd9];
	add.f32 	%f6, %f4, %f5;
	add.s32 	%r10, %r7, 3072;
	mul.wide.u32 	%rd10, %r10, 4;
	add.s64 	%rd11, %rd3, %rd10;
	ld.global.f32 	%f7, [%rd11];
	add.f32 	%f8, %f6, %f7;
	add.s32 	%r11, %r7, 4096;
	mul.wide.u32 	%rd12, %r11, 4;
	add.s64 	%rd13, %rd3, %rd12;
	ld.global.f32 	%f9, [%rd13];
	add.f32 	%f10, %f8, %f9;
	add.s32 	%r12, %r7, 5120;
	mul.wide.u32 	%rd14, %r12, 4;
	add.s64 	%rd15, %rd3, %rd14;
	ld.global.f32 	%f11, [%rd15];
	add.f32 	%f12, %f10, %f11;
	add.s32 	%r13, %r7, 6144;
	mul.wide.u32 	%rd16, %r13, 4;
	add.s64 	%rd17, %rd3, %rd16;
	ld.global.f32 	%f13, [%rd17];
	add.f32 	%f14, %f12, %f13;
	add.s32 	%r14, %r7, 7168;
	mul.wide.u32 	%rd18, %r14, 4;
	add.s64 	%rd19, %rd3, %rd18;
	ld.global.f32 	%f15, [%rd19];
	add.f32 	%f16, %f14, %f15;
	shl.b32 	%r15, %r2, 2;
	mov.u32 	%r16, _ZZ29reduce_kernel_with_coarseningPfS_jE7input_s;
	add.s32 	%r3, %r16, %r15;
	st.shared.f32 	[%r3], %f16;
	bar.sync 	0;
	setp.gt.u32 	%p1, %r2, 511;
	@%p1 bra 	$L__BB0_2;
	ld.shared.f32 	%f17, [%r3+2048];
	ld.shared.f32 	%f18, [%r3];
	add.f32 	%f19, %f17, %f18;
	st.shared.f32 	[%r3], %f19;
$L__BB0_2:
	bar.sync 	0;
	setp.gt.u32 	%p2, %r2, 255;
	@%p2 bra 	$L__BB0_4;
	ld.shared.f32 	%f20, [%r3+1024];
	ld.shared.f32 	%f21, [%r3];
	add.f32 	%f22, %f20, %f21;
	st.shared.f32 	[%r3], %f22;
$L__BB0_4:
	bar.sync 	0;
	setp.gt.u32 	%p3, %r2, 127;
	@%p3 bra 	$L__BB0_6;
	ld.shared.f32 	%f23, [%r3+512];
	ld.shared.f32 	%f24, [%r3];
	add.f32 	%f25, %f23, %f24;
	st.shared.f32 	[%r3], %f25;
$L__BB0_6:
	bar.sync 	0;
	setp.gt.u32 	%p4, %r2, 63;
	@%p4 bra 	$L__BB0_8;
	ld.shared.f32 	%f26, [%r3+256];
	ld.shared.f32 	%f27, [%r3];
	add.f32 	%f28, %f26, %f27;
	st.shared.f32 	[%r3], %f28;
$L__BB0_8:
	bar.sync 	0;
	setp.gt.u32 	%p5, %r2, 31;
	@%p5 bra 	$L__BB0_10;
	ld.shared.f32 	%f29, [%r3+128];
	ld.shared.f32 	%f30, [%r3];
	add.f32 	%f31, %f29, %f30;
	st.shared.f32 	[%r3], %f31;
$L__BB0_10:
	bar.sync 	0;
	setp.gt.u32 	%p6, %r2, 15;
	@%p6 bra 	$L__BB0_12;
	ld.shared.f32 	%f32, [%r3+64];
	ld.shared.f32 	%f33, [%r3];
	add.f32 	%f34, %f32, %f33;
	st.shared.f32 	[%r3], %f34;
$L__BB0_12:
	bar.sync 	0;
	setp.gt.u32 	%p7, %r2, 7;
	@%p7 bra 	$L__BB0_14;
	ld.shared.f32 	%f35, [%r3+32];
	ld.shared.f32 	%f36, [%r3];
	add.f32 	%f37, %f35, %f36;
	st.shared.f32 	[%r3], %f37;
$L__BB0_14:
	bar.sync 	0;
	setp.gt.u32 	%p8, %r2, 3;
	@%p8 bra 	$L__BB0_16;
	ld.shared.f32 	%f38, [%r3+16];
	ld.shared.f32 	%f39, [%r3];
	add.f32 	%f40, %f38, %f39;
	st.shared.f32 	[%r3], %f40;
$L__BB0_16:
	bar.sync 	0;
	setp.gt.u32 	%p9, %r2, 1;
	@%p9 bra 	$L__BB0_18;
	ld.shared.f32 	%f41, [%r3+8];
	ld.shared.f32 	%f42, [%r3];
	add.f32 	%f43, %f41, %f42;
	st.shared.f32 	[%r3], %f43;
$L__BB0_18:
	bar.sync 	0;
	setp.ne.s32 	%p10, %r2, 0;
	@%p10 bra 	$L__BB0_20;
	ld.shared.f32 	%f44, [_ZZ29reduce_kernel_with_coarseningPfS_jE7input_s+4];
	ld.shared.f32 	%f45, [%r3];
	add.f32 	%f46, %f44, %f45;
	st.shared.f32 	[%r3], %f46;
$L__BB0_20:
	setp.ne.s32 	%p11, %r2, 0;
	bar.sync 	0;
	@%p11 bra 	$L__BB0_22;
	ld.shared.f32 	%f47, [_ZZ29reduce_kernel_with_coarseningPfS_jE7input_s];
	cvta.to.global.u64 	%rd20, %rd1;
	mul.wide.u32 	%rd21, %r1, 4;
	add.s64 	%rd22, %rd20, %rd21;
	st.global.f32 	[%rd22], %f47;
$L__BB0_22:
	ret;

}
	// .globl	_Z13reduce_kernelPfS_j
.visible .entry _Z13reduce_kernelPfS_j(
	.param .u64 .ptr .align 1 _Z13reduce_kernelPfS_j_param_0,
	.param .u64 .ptr .align 1 _Z13reduce_kernelPfS_j_param_1,
	.param .u32 _Z13reduce_kernelPfS_j_param_2
)
{
	.reg .pred 	%p<12>;
	.reg .b32 	%r<27>;
	.reg .b32 	%f<35>;
	.reg .b64 	%rd<29>;

	ld.param.u64 	%rd4, [_Z13reduce_kernelPfS_j_param_0];
	ld.param.u64 	%rd3, [_Z13reduce_kernelPfS_j_param_1];
	cvta.to.global.u64 	%rd1, %rd4;
	mov.u32 	%r1, %ctaid.x;
	mov.u32 	%r4, %ntid.x;
	mul.lo.s32 	%r5, %r4, %r1;
	shl.b32 	%r6, %r5, 1;
	mov.u32 	%r2, %tid.x;
	shl.b32 	%r7, %r2, 1;
	add.s32 	%r3, %r6, %r7;
	mul.wide.u32 	%rd5, %r3, 4;
	add.s64 	%rd2, %rd1, %rd5;
	ld.global.f32 	%f1, [%rd2+4];
	ld.global.f32 	%f2, [%rd2];
	add.f32 	%f3, %f1, %f2;
	st.global.f32 	[%rd2], %f3;
	bar.sync 	0;
	and.b32  	%r8, %r2, 1;
	setp.eq.b32 	%p1, %r8, 1;
	@%p1 bra 	$L__BB1_2;
	add.s32 	%r9, %r3, 2;
	mul.wide.u32 	%rd6, %r9, 4;
	add.s64 	%rd7, %rd1, %rd6;
	ld.global.f32 	%f4, [%rd7];
	ld.global.f32 	%f5, [%rd2];
	add.f32 	%f6, %f4, %f5;
	st.global.f32 	[%rd2], %f6;
$L__BB1_2:
	bar.sync 	0;
	and.b32  	%r10, %r2, 3;
	setp.ne.s32 	%p2, %r10, 0;
	@%p2 bra 	$L__BB1_4;
	add.s32 	%r11, %r3, 4;
	mul.wide.u32 	%rd8, %r11, 4;
	add.s64 	%rd9, %rd1, %rd8;
	ld.global.f32 	%f7, [%rd9];
	ld.global.f32 	%f8, [%rd2];
	add.f32 	%f9, %f7, %f8;
	st.global.f32 	[%rd2], %f9;
$L__BB1_4:
	bar.sync 	0;
	and.b32  	%r12, %r2, 7;
	setp.ne.s32 	%p3, %r12, 0;
	@%p3 bra 	$L__BB1_6;
	add.s32 	%r13, %r3, 8;
	mul.wide.u32 	%rd10, %r13, 4;
	add.s64 	%rd11, %rd1, %rd10;
	ld.global.f32 	%f10, [%rd11];
	ld.global.f32 	%f11, [%rd2];
	add.f32 	%f12, %f10, %f11;
	st.global.f32 	[%rd2], %f12;
$L__BB1_6:
	bar.sync 	0;
	and.b32  	%r14, %r2, 15;
	setp.ne.s32 	%p4, %r14, 0;
	@%p4 bra 	$L__BB1_8;
	add.s32 	%r15, %r3, 16;
	mul.wide.u32 	%rd12, %r15, 4;
	add.s64 	%rd13, %rd1, %rd12;
	ld.global.f32 	%f13, [%rd13];
	ld.global.f32 	%f14, [%rd2];
	add.f32 	%f15, %f13, %f14;
	st.global.f32 	[%rd2], %f15;
$L__BB1_8:
	bar.sync 	0;
	and.b32  	%r16, %r2, 31;
	setp.ne.s32 	%p5, %r16, 0;
	@%p5 bra 	$L__BB1_10;
	add.s32 	%r17, %r3, 32;
	mul.wide.u32 	%rd14, %r17, 4;
	add.s64 	%rd15, %rd1, %rd14;
	ld.global.f32 	%f16, [%rd15];
	ld.global.f32 	%f17, [%rd2];
	add.f32 	%f18, %f16, %f17;
	st.global.f32 	[%rd2], %f18;
$L__BB1_10:
	bar.sync 	0;
	and.b32  	%r18, %r2, 63;
	setp.ne.s32 	%p6, %r18, 0;
	@%p6 bra 	$L__BB1_12;
	add.s32 	%r19, %r3, 64;
	mul.wide.u32 	%rd16, %r19, 4;
	add.s64 	%rd17, %rd1, %rd16;
	ld.global.f32 	%f19, [%rd17];
	ld.global.f32 	%f20, [%rd2];
	add.f32 	%f21, %f19, %f20;
	st.global.f32 	[%rd2], %f21;
$L__BB1_12:
	bar.sync 	0;
	and.b32  	%r20, %r2, 127;
	setp.ne.s32 	%p7, %r20, 0;
	@%p7 bra 	$L__BB1_14;
	add.s32 	%r21, %r3, 128;
	mul.wide.u32 	%rd18, %r21, 4;
	add.s64 	%rd19, %rd1, %rd18;
	ld.global.f32 	%f22, [%rd19];
	ld.global.f32 	%f23, [%rd2];
	add.f32 	%f24, %f22, %f23;
	st.global.f32 	[%rd2], %f24;
$L__BB1_14:
	bar.sync 	0;
	and.b32  	%r22, %r2, 255;
	setp.ne.s32 	%p8, %r22, 0;
	@%p8 bra 	$L__BB1_16;
	add.s32 	%r23, %r3, 256;
	mul.wide.u32 	%rd20, %r23, 4;
	add.s64 	%rd21, %rd1, %rd20;
	ld.global.f32 	%f25, [%rd21];
	ld.global.f32 	%f26, [%rd2];
	add.f32 	%f27, %f25, %f26;
	st.global.f32 	[%rd2], %f27;
$L__BB1_16:
	bar.sync 	0;
	and.b32  	%r24, %r2, 511;
	setp.ne.s32 	%p9, %r24, 0;
	@%p9 bra 	$L__BB1_18;
	add.s32 	%r25, %r3, 512;
	mul.wide.u32 	%rd22, %r25, 4;
	add.s64 	%rd23, %rd1, %rd22;
	ld.global.f32 	%f28, [%rd23];
	ld.global.f32 	%f29, [%rd2];
	add.f32 	%f30, %f28, %f29;
	st.global.f32 	[%rd2], %f30;
$L__BB1_18:
	bar.sync 	0;
	setp.ne.s32 	%p10, %r2, 0;
	@%p10 bra 	$L__BB1_20;
	add.s32 	%r26, %r3, 1024;
	mul.wide.u32 	%rd24, %r26, 4;
	add.s64 	%rd25, %rd1, %rd24;
	ld.global.f32 	%f31, [%rd25];
	ld.global.f32 	%f32, [%rd2];
	add.f32 	%f33, %f31, %f32;
	st.global.f32 	[%rd2], %f33;
$L__BB1_20:
	setp.ne.s32 	%p11, %r2, 0;
	bar.sync 	0;
	@%p11 bra 	$L__BB1_22;
	ld.global.f32 	%f34, [%rd2];
	cvta.to.global.u64 	%rd26, %rd3;
	mul.wide.u32 	%rd27, %r1, 4;
	add.s64 	%rd28, %rd26, %rd27;
	st.global.f32 	[%rd28], %f34;
$L__BB1_22:
	ret;

}


// ===== COMPILED SASS (sm_100) =====

	.target	sm_100

	.elftype	@"ET_EXEC"


//--------------------- .note.nv.tkinfo           --------------------------
	.section	.note.nv.tkinfo,"",@"SHT_NOTE"
	.sectionflags	@"SHF_NOTE_NV_TKINFO"
	.tkinfo
        /*0018*/ 	.word	0x00000002
        /*0030*/ 	.string	""
        /*0030*/ 	.string	"ptxas"
        /*0030*/ 	.string	"Cuda compilation tools, release 13.0, V13.0.88"
        /*0030*/ 	.string	"Build cuda_13.0.r13.0/compiler.36424714_0"
        /*0030*/ 	.string	"-arch sm_100 -m 64 "



//--------------------- .note.nv.cuinfo           --------------------------
	.section	.note.nv.cuinfo,"",@"SHT_NOTE"
	.sectionflags	@"SHF_NOTE_NV_CUINFO"
        /*0018*/ 	.short	0x0002
        /*001a*/ 	.short	0x0064
        /*001c*/ 	.short	0x0082
	.zero		2


//--------------------- .nv.info                  --------------------------
	.section	.nv.info,"",@"SHT_CUDA_INFO"
	.align	4


	//----- nvinfo : EIATTR_REGCOUNT
	.align		4
        /*0000*/ 	.byte	0x04, 0x2f
        /*0002*/ 	.short	(.L_1 - .L_0)
	.align		4
.L_0:
        /*0004*/ 	.word	index@(_Z29reduce_kernel_with_coarseningPfS_j)
        /*0008*/ 	.word	0x00000018


	//----- nvinfo : EIATTR_FRAME_SIZE
	.align		4
.L_1:
        /*000c*/ 	.byte	0x04, 0x11
        /*000e*/ 	.short	(.L_3 - .L_2)
	.align		4
.L_2:
        /*0010*/ 	.word	index@(_Z29reduce_kernel_with_coarseningPfS_j)
        /*0014*/ 	.word	0x00000000


	//----- nvinfo : EIATTR_REGCOUNT
	.align		4
.L_3:
        /*0018*/ 	.byte	0x04, 0x2f
        /*001a*/ 	.short	(.L_5 - .L_4)
	.align		4
.L_4:
        /*001c*/ 	.word	index@(_Z13reduce_kernelPfS_j)
        /*0020*/ 	.word	0x00000010


	//----- nvinfo : EIATTR_FRAME_SIZE
	.align		4
.L_5:
        /*0024*/ 	.byte	0x04, 0x11
        /*0026*/ 	.short	(.L_7 - .L_6)
	.align		4
.L_6:
        /*0028*/ 	.word	index@(_Z13reduce_kernelPfS_j)
        /*002c*/ 	.word	0x00000000


	//----- nvinfo : EIATTR_MIN_STACK_SIZE
	.align		4
.L_7:
        /*0030*/ 	.byte	0x04, 0x12
        /*0032*/ 	.short	(.L_9 - .L_8)
	.align		4
.L_8:
        /*0034*/ 	.word	index@(_Z13reduce_kernelPfS_j)
        /*0038*/ 	.word	0x00000000


	//----- nvinfo : EIATTR_MIN_STACK_SIZE
	.align		4
.L_9:
        /*003c*/ 	.byte	0x04, 0x12
        /*003e*/ 	.short	(.L_11 - .L_10)
	.align		4
.L_10:
        /*0040*/ 	.word	index@(_Z29reduce_kernel_with_coarseningPfS_j)
        /*0044*/ 	.word	0x00000000
.L_11:


//--------------------- .nv.compat                --------------------------
	.section	.nv.compat,"",@"SHT_CUDA_COMPAT_INFO"
	.align	4
        /*0000*/ 	.byte	0x02, 0x09, 0x00, 0x00, 0x02, 0x02, 0x01, 0x00, 0x02, 0x05, 0x05, 0x00, 0x03, 0x07, 0x01, 0x01
        /*0010*/ 	.byte	0x02, 0x03, 0x00, 0x00, 0x02, 0x06, 0x01, 0x00, 0x04, 0x0b, 0x08, 0x00, 0x09, 0x00, 0x00, 0x00
        /*0020*/ 	.byte	0x00, 0x00, 0x00, 0x00


//--------------------- .nv.info._Z13reduce_kernelPfS_j --------------------------
	.section	.nv.info._Z13reduce_kernelPfS_j,"",@"SHT_CUDA_INFO"
	.sectionflags	@""
	.align	4


	//----- nvinfo : EIATTR_CUDA_API_VERSION
	.align		4
        /*0000*/ 	.byte	0x04, 0x37
        /*0002*/ 	.short	(.L_13 - .L_12)
.L_12:
        /*0004*/ 	.word	0x00000082


	//----- nvinfo : EIATTR_KPARAM_INFO
	.align		4
.L_13:
        /*0008*/ 	.byte	0x04, 0x17
        /*000a*/ 	.short	(.L_15 - .L_14)
.L_14:
        /*000c*/ 	.word	0x00000000
        /*0010*/ 	.short	0x0002
        /*0012*/ 	.short	0x0010
        /*0014*/ 	.byte	0x00, 0xf0, 0x11, 0x00


	//----- nvinfo : EIATTR_KPARAM_INFO
	.align		4
.L_15:
        /*0018*/ 	.byte	0x04, 0x17
        /*001a*/ 	.short	(.L_17 - .L_16)
.L_16:
        /*001c*/ 	.word	0x00000000
        /*0020*/ 	.short	0x0001
        /*0022*/ 	.short	0x0008
        /*0024*/ 	.byte	0x00, 0xf5, 0x21, 0x00


	//----- nvinfo : EIATTR_KPARAM_INFO
	.align		4
.L_17:
        /*0028*/ 	.byte	0x04, 0x17
        /*002a*/ 	.short	(.L_19 - .L_18)
.L_18:
        /*002c*/ 	.word	0x00000000
        /*0030*/ 	.short	0x0000
        /*0032*/ 	.short	0x0000
        /*0034*/ 	.byte	0x00, 0xf5, 0x21, 0x00


	//----- nvinfo : EIATTR_SPARSE_MMA_MASK
	.align		4
.L_19:
        /*0038*/ 	.byte	0x03, 0x50
        /*003a*/ 	.short	0x0000


	//----- nvinfo : EIATTR_MAXREG_COUNT
	.align		4
        /*003c*/ 	.byte	0x03, 0x1b
        /*003e*/ 	.short	0x00ff


	//----- nvinfo : EIATTR_NUM_BARRIERS
	.align		4
        /*0040*/ 	.byte	0x02, 0x4c
        /*0042*/ 	.byte	0x01
	.zero		1


	//----- nvinfo : EIATTR_MERCURY_ISA_VERSION
	.align		4
        /*0044*/ 	.byte	0x03, 0x5f
        /*0046*/ 	.short	0x0101


	//----- nvinfo : EIATTR_VRC_CTA_INIT_COUNT
	.align		4
        /*0048*/ 	.byte	0x02, 0x4a
	.zero		1
	.zero		1


	//----- nvinfo : EIATTR_EXIT_INSTR_OFFSETS
	.align		4
        /*004c*/ 	.byte	0x04, 0x1c
        /*004e*/ 	.short	(.L_21 - .L_20)


	//   ....[0]....
.L_20:
        /*0050*/ 	.word	0x000007f0


	//   ....[1]....
        /*0054*/ 	.word	0x00000840


	//----- nvinfo : EIATTR_CRS_STACK_SIZE
	.align		4
.L_21:
        /*0058*/ 	.byte	0x04, 0x1e
        /*005a*/ 	.short	(.L_23 - .L_22)
.L_22:
        /*005c*/ 	.word	0x00000000


	//----- nvinfo : EIATTR_CBANK_PARAM_SIZE
	.align		4
.L_23:
        /*0060*/ 	.byte	0x03, 0x19
        /*0062*/ 	.short	0x0014


	//----- nvinfo : EIATTR_PARAM_CBANK
	.align		4
        /*0064*/ 	.byte	0x04, 0x0a
        /*0066*/ 	.short	(.L_25 - .L_24)
	.align		4
.L_24:
        /*0068*/ 	.word	index@(.nv.constant0._Z13reduce_kernelPfS_j)
        /*006c*/ 	.short	0x0380
        /*006e*/ 	.short	0x0014


	//----- nvinfo : EIATTR_SW_WAR
	.align		4
.L_25:
        /*0070*/ 	.byte	0x04, 0x36
        /*0072*/ 	.short	(.L_27 - .L_26)
.L_26:
        /*0074*/ 	.word	0x00000008
.L_27:


//--------------------- .nv.info._Z29reduce_kernel_with_coarseningPfS_j --------------------------
	.section	.nv.info._Z29reduce_kernel_with_coarseningPfS_j,"",@"SHT_CUDA_INFO"
	.sectionflags	@""
	.align	4


	//----- nvinfo : EIATTR_CUDA_API_VERSION
	.align		4
        /*0000*/ 	.byte	0x04, 0x37
        /*0002*/ 	.short	(.L_29 - .L_28)
.L_28:
        /*0004*/ 	.word	0x00000082


	//----- nvinfo : EIATTR_KPARAM_INFO
	.align		4
.L_29:
        /*0008*/ 	.byte	0x04, 0x17
        /*000a*/ 	.short	(.L_31 - .L_30)
.L_30:
        /*000c*/ 	.word	0x00000000
        /*0010*/ 	.short	0x0002
        /*0012*/ 	.short	0x0010
        /*0014*/ 	.byte	0x00, 0xf0, 0x11, 0x00


	//----- nvinfo : EIATTR_KPARAM_INFO
	.align		4
.L_31:
        /*0018*/ 	.byte	0x04, 0x17
        /*001a*/ 	.short	(.L_33 - .L_32)
.L_32:
        /*001c*/ 	.word	0x00000000
        /*0020*/ 	.short	0x0001
        /*0022*/ 	.short	0x0008
        /*0024*/ 	.byte	0x00, 0xf5, 0x21, 0x00


	//----- nvinfo : EIATTR_KPARAM_INFO
	.align		4
.L_33:
        /*0028*/ 	.byte	0x04, 0x17
        /*002a*/ 	.short	(.L_35 - .L_34)
.L_34:
        /*002c*/ 	.word	0x00000000
        /*0030*/ 	.short	0x0000
        /*0032*/ 	.short	0x0000
        /*0034*/ 	.byte	0x00, 0xf5, 0x21, 0x00


	//----- nvinfo : EIATTR_SPARSE_MMA_MASK
	.align		4
.L_35:
        /*0038*/ 	.byte	0x03, 0x50
        /*003a*/ 	.short	0x0000


	//----- nvinfo : EIATTR_MAXREG_COUNT
	.align		4
        /*003c*/ 	.byte	0x03, 0x1b
        /*003e*/ 	.short	0x00ff


	//----- nvinfo : EIATTR_NUM_BARRIERS
	.align		4
        /*0040*/ 	.byte	0x02, 0x4c
        /*0042*/ 	.byte	0x01
	.zero		1


	//----- nvinfo : EIATTR_MERCURY_ISA_VERSION
	.align		4
        /*0044*/ 	.byte	0x03, 0x5f
        /*0046*/ 	.short	0x0101


	//----- nvinfo : EIATTR_VRC_CTA_INIT_COUNT
	.align		4
        /*0048*/ 	.byte	0x02, 0x4a
	.zero		1
	.zero		1


	//----- nvinfo : EIATTR_EXIT_INSTR_OFFSETS
	.align		4
        /*004c*/ 	.byte	0x04, 0x1c
        /*004e*/ 	.short	(.L_37 - .L_36)


	//   ....[0]....
.L_36:
        /*0050*/ 	.word	0x00000690


	//   ....[1]....
        /*0054*/ 	.word	0x000006e0


	//----- nvinfo : EIATTR_CBANK_PARAM_SIZE
	.align		4
.L_37:
        /*0058*/ 	.byte	0x03, 0x19
        /*005a*/ 	.short	0x0014


	//----- nvinfo : EIATTR_PARAM_CBANK
	.align		4
        /*005c*/ 	.byte	0x04, 0x0a
        /*005e*/ 	.short	(.L_39 - .L_38)
	.align		4
.L_38:
        /*0060*/ 	.word	index@(.nv.constant0._Z29reduce_kernel_with_coarseningPfS_j)
        /*0064*/ 	.short	0x0380
        /*0066*/ 	.short	0x0014


	//----- nvinfo : EIATTR_SW_WAR
	.align		4
.L_39:
        /*0068*/ 	.byte	0x04, 0x36
        /*006a*/ 	.short	(.L_41 - .L_40)
.L_40:
        /*006c*/ 	.word	0x00000008
.L_41:


//--------------------- .nv.callgraph             --------------------------
	.section	.nv.callgraph,"",@"SHT_CUDA_CALLGRAPH"
	.align	4
	.sectionentsize	8
	.align		4
        /*0000*/ 	.word	0x00000000
	.align		4
        /*0004*/ 	.word	0xffffffff
	.align		4
        /*0008*/ 	.word	0x00000000
	.align		4
        /*000c*/ 	.word	0xfffffffe
	.align		4
        /*0010*/ 	.word	0x00000000
	.align		4
        /*0014*/ 	.word	0xfffffffd
	.align		4
        /*0018*/ 	.word	0x00000000
	.align		4
        /*001c*/ 	.word	0xfffffffc


//--------------------- .text._Z13reduce_kernelPfS_j --------------------------
	.section	.text._Z13reduce_kernelPfS_j,"ax",@progbits
	.align	128
        .global         _Z13reduce_kernelPfS_j
        .type           _Z13reduce_kernelPfS_j,@function
        .size           _Z13reduce_kernelPfS_j,(.L_x_22 - _Z13reduce_kernelPfS_j)
        .other          _Z13reduce_kernelPfS_j,@"STO_CUDA_ENTRY STV_DEFAULT"
_Z13reduce_kernelPfS_j:
.text._Z13reduce_kernelPfS_j:
[----:B------:R-:W-:Y:S01]  /*0000*/  LDC R1, c[0x0][0x37c] ;  /* 0x0000df00ff017b82 */ /* 0x000fe20000000800 */
[----:B------:R-:W0:Y:S01]  /*0010*/  S2R R0, SR_CTAID.X ;  /* 0x0000000000007919 */ /* 0x000e220000002500 */
[----:B------:R-:W0:Y:S06]  /*0020*/  LDCU UR6, c[0x0][0x360] ;  /* 0x00006c00ff0677ac */ /* 0x000e2c0008000800 */
[----:B------:R-:W1:Y:S01]  /*0030*/  LDC.64 R4, c[0x0][0x380] ;  /* 0x0000e000ff047b82 */ /* 0x000e620000000a00 */
[----:B------:R-:W0:Y:S01]  /*0040*/  S2R R9, SR_TID.X ;  /* 0x0000000000097919 */ /* 0x000e220000002100 */
[----:B------:R-:W2:Y:S01]  /*0050*/  LDCU.64 UR4, c[0x0][0x358] ;  /* 0x00006b00ff0477ac */ /* 0x000ea20008000a00 */
[----:B0-----:R-:W-:-:S05]  /*0060*/  IMAD R7, R0, UR6, R9 ;  /* 0x0000000600077c24 */ /* 0x001fca000f8e0209 */
[----:B------:R-:W-:-:S05]  /*0070*/  SHF.L.U32 R7, R7, 0x1, RZ ;  /* 0x0000000107077819 */ /* 0x000fca00000006ff */
[----:B-1----:R-:W-:-:S05]  /*0080*/  IMAD.WIDE.U32 R2, R7, 0x4, R4 ;  /* 0x0000000407027825 */ /* 0x002fca00078e0004 */
[----:B--2---:R-:W2:Y:S04]  /*0090*/  LDG.E R6, desc[UR4][R2.64+0x4] ;  /* 0x0000040402067981 */ /* 0x004ea8000c1e1900 */
[----:B------:R-:W2:Y:S01]  /*00a0*/  LDG.E R11, desc[UR4][R2.64] ;  /* 0x00000004020b7981 */ /* 0x000ea2000c1e1900 */
[C---:B------:R-:W-:Y:S01]  /*00b0*/  LOP3.LUT R8, R9.reuse, 0x1, RZ, 0xc0, !PT ;  /* 0x0000000109087812 */ /* 0x040fe200078ec0ff */
[----:B------:R-:W-:Y:S01]  /*00c0*/  BSSY.RECONVERGENT B0, `(.L_x_0) ;  /* 0x0000014000007945 */ /* 0x000fe20003800200 */
[C---:B------:R-:W-:Y:S02]  /*00d0*/  LOP3.LUT P2, RZ, R9.reuse, 0xf, RZ, 0xc0, !PT ;  /* 0x0000000f09ff7812 */ /* 0x040fe4000784c0ff */
[----:B------:R-:W-:Y:S02]  /*00e0*/  ISETP.NE.U32.AND P4, PT, R8, 0x1, PT ;  /* 0x000000010800780c */ /* 0x000fe40003f85070 */
[----:B------:R-:W-:-:S02]  /*00f0*/  LOP3.LUT P5, RZ, R9, 0x3, RZ, 0xc0, !PT ;  /* 0x0000000309ff7812 */ /* 0x000fc400078ac0ff */
[C---:B------:R-:W-:Y:S02]  /*0100*/  LOP3.LUT P6, RZ, R9.reuse, 0x7, RZ, 0xc0, !PT ;  /* 0x0000000709ff7812 */ /* 0x040fe400078cc0ff */
[C---:B------:R-:W-:Y:S02]  /*0110*/  LOP3.LUT P0, RZ, R9.reuse, 0x1f, RZ, 0xc0, !PT ;  /* 0x0000001f09ff7812 */ /* 0x040fe4000780c0ff */
[C---:B------:R-:W-:Y:S02]  /*0120*/  LOP3.LUT P1, RZ, R9.reuse, 0x3f, RZ, 0xc0, !PT ;  /* 0x0000003f09ff7812 */ /* 0x040fe4000782c0ff */
[C---:B------:R-:W-:Y:S01]  /*0130*/  LOP3.LUT P3, RZ, R9.reuse, 0xff, RZ, 0xc0, !PT ;  /* 0x000000ff09ff7812 */ /* 0x040fe2000786c0ff */
[----:B--2---:R-:W-:Y:S01]  /*0140*/  FADD R11, R6, R11 ;  /* 0x0000000b060b7221 */ /* 0x004fe20000000000 */
[----:B------:R-:W-:Y:S02]  /*0150*/  P2R R6, PR, RZ, 0x4 ;  /* 0x00000004ff067803 */ /* 0x000fe40000000000 */
[----:B------:R-:W-:-:S02]  /*0160*/  LOP3.LUT P2, RZ, R9, 0x7f, RZ, 0xc0, !PT ;  /* 0x0000007f09ff7812 */ /* 0x000fc4000784c0ff */
[----:B------:R0:W-:Y:S01]  /*0170*/  STG.E desc[UR4][R2.64], R11 ;  /* 0x0000000b02007986 */ /* 0x0001e2000c101904 */
[----:B------:R-:W-:Y:S06]  /*0180*/  BAR.SYNC.DEFER_BLOCKING 0x0 ;  /* 0x0000000000007b1d */ /* 0x000fec0000010000 */
[----:B------:R-:W-:Y:S05]  /*0190*/  @!P4 BRA `(.L_x_1) ;  /* 0x000000000018c947 */ /* 0x000fea0003800000 */
[----:B0-----:R-:W-:Y:S01]  /*01a0*/  IADD3 R11, PT, PT, R7, 0x2, RZ ;  /* 0x00000002070b7810 */ /* 0x001fe20007ffe0ff */
[----:B------:R-:W2:Y:S04]  /*01b0*/  LDG.E R13, desc[UR4][R2.64] ;  /* 0x00000004020d7981 */ /* 0x000ea8000c1e1900 */
[----:B------:R-:W-:-:S06]  /*01c0*/  IMAD.WIDE.U32 R10, R11, 0x4, R4 ;  /* 0x000000040b0a7825 */ /* 0x000fcc00078e0004 */
[----:B------:R-:W2:Y:S02]  /*01d0*/  LDG.E R10, desc[UR4][R10.64] ;  /* 0x000000040a0a7981 */ /* 0x000ea4000c1e1900 */
[----:B--2---:R-:W-:-:S05]  /*01e0*/  FADD R13, R10, R13 ;  /* 0x0000000d0a0d7221 */ /* 0x004fca0000000000 */
[----:B------:R1:W-:Y:S02]  /*01f0*/  STG.E desc[UR4][R2.64], R13 ;  /* 0x0000000d02007986 */ /* 0x0003e4000c101904 */
.L_x_1:
[----:B------:R-:W-:Y:S05]  /*0200*/  BSYNC.RECONVERGENT B0 ;  /* 0x0000000000007941 */ /* 0x000fea0003800200 */
.L_x_0:
[----:B------:R-:W-:Y:S01]  /*0210*/  BAR.SYNC.DEFER_BLOCKING 0x0 ;  /* 0x0000000000007b1d */ /* 0x000fe20000010000 */
[----:B------:R-:W-:-:S05]  /*0220*/  LOP3.LUT P4, RZ, R9, 0x1ff, RZ, 0xc0, !PT ;  /* 0x000001ff09ff7812 */ /* 0x000fca000788c0ff */
[----:B------:R-:W-:Y:S04]  /*0230*/  BSSY.RECONVERGENT B0, `(.L_x_2) ;  /* 0x0000008000007945 */ /* 0x000fe80003800200 */
[----:B------:R-:W-:Y:S05]  /*0240*/  @P5 BRA `(.L_x_3) ;  /* 0x0000000000185947 */ /* 0x000fea0003800000 */
[----:B0-----:R-:W-:Y:S01]  /*0250*/  IADD3 R11, PT, PT, R7, 0x4, RZ ;  /* 0x00000004070b7810 */ /* 0x001fe20007ffe0ff */
[----:B-1----:R-:W2:Y:S04]  /*0260*/  LDG.E R13, desc[UR4][R2.64] ;  /* 0x00000004020d7981 */ /* 0x002ea8000c1e1900 */
[----:B------:R-:W-:-:S06]  /*0270*/  IMAD.WIDE.U32 R10, R11, 0x4, R4 ;  /* 0x000000040b0a7825 */ /* 0x000fcc00078e0004 */
[----:B------:R-:W2:Y:S02]  /*0280*/  LDG.E R10, desc[UR4][R10.64] ;  /* 0x000000040a0a7981 */ /* 0x000ea4000c1e1900 */
[----:B--2---:R-:W-:-:S05]  /*0290*/  FADD R13, R10, R13 ;  /* 0x0000000d0a0d7221 */ /* 0x004fca0000000000 */
[----:B------:R2:W-:Y:S02]  /*02a0*/  STG.E desc[UR4][R2.64], R13 ;  /* 0x0000000d02007986 */ /* 0x0005e4000c101904 */
.L_x_3:
[----:B------:R-:W-:Y:S05]  /*02b0*/  BSYNC.RECONVERGENT B0 ;  /* 0x0000000000007941 */ /* 0x000fea0003800200 */
.L_x_2:
[----:B------:R-:W-:Y:S01]  /*02c0*/  BAR.SYNC.DEFER_BLOCKING 0x0 ;  /* 0x0000000000007b1d */ /* 0x000fe20000010000 */
[----:B------:R-:W-:-:S05]  /*02d0*/  ISETP.NE.AND P5, PT, R9, RZ, PT ;  /* 0x000000ff0900720c */ /* 0x000fca0003fa5270 */
[----:B------:R-:W-:Y:S04]  /*02e0*/  BSSY.RECONVERGENT B0, `(.L_x_4) ;  /* 0x0000008000007945 */ /* 0x000fe80003800200 */
[----:B------:R-:W-:Y:S05]  /*02f0*/  @P6 BRA `(.L_x_5) ;  /* 0x0000000000186947 */ /* 0x000fea0003800000 */
[----:B0-----:R-:W-:Y:S01]  /*0300*/  IADD3 R11, PT, PT, R7, 0x8, RZ ;  /* 0x00000008070b7810 */ /* 0x001fe20007ffe0ff */
[----:B-12---:R-:W2:Y:S04]  /*0310*/  LDG.E R13, desc[UR4][R2.64] ;  /* 0x00000004020d7981 */ /* 0x006ea8000c1e1900 */
[----:B------:R-:W-:-:S06]  /*0320*/  IMAD.WIDE.U32 R10, R11, 0x4, R4 ;  /* 0x000000040b0a7825 */ /* 0x000fcc00078e0004 */
[----:B------:R-:W2:Y:S02]  /*0330*/  LDG.E R10, desc[UR4][R10.64] ;  /* 0x000000040a0a7981 */ /* 0x000ea4000c1e1900 */
[----:B--2---:R-:W-:-:S05]  /*0340*/  FADD R13, R10, R13 ;  /* 0x0000000d0a0d7221 */ /* 0x004fca0000000000 */
[----:B------:R3:W-:Y:S02]  /*0350*/  STG.E desc[UR4][R2.64], R13 ;  /* 0x0000000d02007986 */ /* 0x0007e4000c101904 */
.L_x_5:
[----:B------:R-:W-:Y:S05]  /*0360*/  BSYNC.RECONVERGENT B0 ;  /* 0x0000000000007941 */ /* 0x000fea0003800200 */
.L_x_4:
[----:B------:R-:W-:Y:S01]  /*0370*/  BAR.SYNC.DEFER_BLOCKING 0x0 ;  /* 0x0000000000007b1d */ /* 0x000fe20000010000 */
[----:B------:R-:W-:-:S05]  /*0380*/  LOP3.LUT P6, RZ, R9, 0xf, RZ, 0xc0, !PT ;  /* 0x0000000f09ff7812 */ /* 0x000fca00078cc0ff */
[----:B------:R-:W-:Y:S08]  /*0390*/  BSSY.RECONVERGENT B0, `(.L_x_6) ;  /* 0x0000008000007945 */ /* 0x000ff00003800200 */
[----:B------:R-:W-:Y:S05]  /*03a0*/  @P6 BRA `(.L_x_7) ;  /* 0x0000000000186947 */ /* 0x000fea0003800000 */
[----:B------:R-:W-:Y:S01]  /*03b0*/  IADD3 R9, PT, PT, R7, 0x10, RZ ;  /* 0x0000001007097810 */ /* 0x000fe20007ffe0ff */
[----:B0-----:R-:W4:Y:S04]  /*03c0*/  LDG.E R11, desc[UR4][R2.64] ;  /* 0x00000004020b7981 */ /* 0x001f28000c1e1900 */
[----:B------:R-:W-:-:S06]  /*03d0*/  IMAD.WIDE.U32 R8, R9, 0x4, R4 ;  /* 0x0000000409087825 */ /* 0x000fcc00078e0004 */
[----:B------:R-:W4:Y:S02]  /*03e0*/  LDG.E R8, desc[UR4][R8.64] ;  /* 0x0000000408087981 */ /* 0x000f24000c1e1900 */
[----:B----4-:R-:W-:-:S05]  /*03f0*/  FADD R11, R8, R11 ;  /* 0x0000000b080b7221 */ /* 0x010fca0000000000 */
[----:B------:R4:W-:Y:S02]  /*0400*/  STG.E desc[UR4][R2.64], R11 ;  /* 0x0000000b02007986 */ /* 0x0009e4000c101904 */
.L_x_7:
[----:B------:R-:W-:Y:S05]  /*0410*/  BSYNC.RECONVERGENT B0 ;  /* 0x0000000000007941 */ /* 0x000fea0003800200 */
.L_x_6:
[----:B------:R-:W-:Y:S06]  /*0420*/  BAR.SYNC.DEFER_BLOCKING 0x0 ;  /* 0x0000000000007b1d */ /* 0x000fec0000010000 */
[----:B------:R-:W-:Y:S04]  /*0430*/  BSSY.RECONVERGENT B0, `(.L_x_8) ;  /* 0x0000008000007945 */ /* 0x000fe80003800200 */
[----:B------:R-:W-:Y:S05]  /*0440*/  @P0 BRA `(.L_x_9) ;  /* 0x0000000000180947 */ /* 0x000fea0003800000 */
[----:B------:R-:W-:Y:S01]  /*0450*/  IADD3 R9, PT, PT, R7, 0x20, RZ ;  /* 0x0000002007097810 */ /* 0x000fe20007ffe0ff */
[----:B0---4-:R-:W4:Y:S04]  /*0460*/  LDG.E R11, desc[UR4][R2.64] ;  /* 0x00000004020b7981 */ /* 0x011f28000c1e1900 */
[----:B------:R-:W-:-:S06]  /*0470*/  IMAD.WIDE.U32 R8, R9, 0x4, R4 ;  /* 0x0000000409087825 */ /* 0x000fcc00078e0004 */
[----:B------:R-:W4:Y:S02]  /*0480*/  LDG.E R8, desc[UR4][R8.64] ;  /* 0x0000000408087981 */ /* 0x000f24000c1e1900 */
[----:B----4-:R-:W-:-:S05]  /*0490*/  FADD R11, R8, R11 ;  /* 0x0000000b080b7221 */ /* 0x010fca0000000000 */
[----:B------:R0:W-:Y:S02]  /*04a0*/  STG.E desc[UR4][R2.64], R11 ;  /* 0x0000000b02007986 */ /* 0x0001e4000c101904 */
.L_x_9:
[----:B------:R-:W-:Y:S05]  /*04b0*/  BSYNC.RECONVERGENT B0 ;  /* 0x0000000000007941 */ /* 0x000fea0003800200 */
.L_x_8:
        /* <DEDUP_REMOVED lines=9> */
.L_x_11:
[----:B------:R-:W-:Y:S05]  /*0550*/  BSYNC.RECONVERGENT B0 ;  /* 0x0000000000007941 */ /* 0x000fea0003800200 */
.L_x_10:
        /* <DEDUP_REMOVED lines=9> */
.L_x_13:
[----:B------:R-:W-:Y:S05]  /*05f0*/  BSYNC.RECONVERGENT B0 ;  /* 0x0000000000007941 */ /* 0x000fea0003800200 */
.L_x_12:
        /* <DEDUP_REMOVED lines=9> */
.L_x_15:
[----:B------:R-:W-:Y:S05]  /*0690*/  BSYNC.RECONVERGENT B0 ;  /* 0x0000000000007941 */ /* 0x000fea0003800200 */
.L_x_14:
        /* <DEDUP_REMOVED lines=9> */
.L_x_17:
[----:B------:R-:W-:Y:S05]  /*0730*/  BSYNC.RECONVERGENT B0 ;  /* 0x0000000000007941 */ /* 0x000fea0003800200 */
.L_x_16:
[----:B------:R-:W-:Y:S06]  /*0740*/  BAR.SYNC.DEFER_BLOCKING 0x0 ;  /* 0x0000000000007b1d */ /* 0x000fec0000010000 */
[----:B------:R-:W-:Y:S04]  /*0750*/  BSSY.RECONVERGENT B0, `(.L_x_18) ;  /* 0x0000008000007945 */ /* 0x000fe80003800200 */
[----:B------:R-:W-:Y:S05]  /*0760*/  @P5 BRA `(.L_x_19) ;  /* 0x0000000000185947 */ /* 0x000fea0003800000 */
[----:B------:R-:W-:-:S05]  /*0770*/  IADD3 R7, PT, PT, R7, 0x400, RZ ;  /* 0x0000040007077810 */ /* 0x000fca0007ffe0ff */
[----:B------:R-:W-:Y:S02]  /*0780*/  IMAD.WIDE.U32 R4, R7, 0x4, R4 ;  /* 0x0000000407047825 */ /* 0x000fe400078e0004 */
[----:B------:R-:W5:Y:S04]  /*0790*/  LDG.E R7, desc[UR4][R2.64] ;  /* 0x0000000402077981 */ /* 0x000f68000c1e1900 */
[----:B------:R-:W5:Y:S02]  /*07a0*/  LDG.E R4, desc[UR4][R4.64] ;  /* 0x0000000404047981 */ /* 0x000f64000c1e1900 */
[----:B-----5:R-:W-:-:S05]  /*07b0*/  FADD R7, R4, R7 ;  /* 0x0000000704077221 */ /* 0x020fca0000000000 */
[----:B------:R0:W-:Y:S02]  /*07c0*/  STG.E desc[UR4][R2.64], R7 ;  /* 0x0000000702007986 */ /* 0x0001e4000c101904 */
.L_x_19:
[----:B------:R-:W-:Y:S05]  /*07d0*/  BSYNC.RECONVERGENT B0 ;  /* 0x0000000000007941 */ /* 0x000fea0003800200 */
.L_x_18:
[----:B------:R-:W-:Y:S06]  /*07e0*/  BAR.SYNC.DEFER_BLOCKING 0x0 ;  /* 0x0000000000007b1d */ /* 0x000fec0000010000 */
[----:B------:R-:W-:Y:S05]  /*07f0*/  @P5 EXIT ;  /* 0x000000000000594d */ /* 0x000fea0003800000 */
[----:B01234-:R-:W2:Y:S01]  /*0800*/  LDG.E R3, desc[UR4][R2.64] ;  /* 0x0000000402037981 */ /* 0x01fea2000c1e1900 */
[----:B------:R-:W0:Y:S02]  /*0810*/  LDC.64 R4, c[0x0][0x388] ;  /* 0x0000e200ff047b82 */ /* 0x000e240000000a00 */
[----:B0-----:R-:W-:-:S05]  /*0820*/  IMAD.WIDE.U32 R4, R0, 0x4, R4 ;  /* 0x0000000400047825 */ /* 0x001fca00078e0004 */
[----:B--2---:R-:W-:Y:S01]  /*0830*/  STG.E desc[UR4][R4.64], R3 ;  /* 0x0000000304007986 */ /* 0x004fe2000c101904 */
[----:B------:R-:W-:Y:S05]  /*0840*/  EXIT ;  /* 0x000000000000794d */ /* 0x000fea0003800000 */
.L_x_20:
[----:B------:R-:W-:-:S00]  /*0850*/  BRA `(.L_x_20) ;  /* 0xfffffffc00fc7947 */ /* 0x000fc0000383ffff */
[----:B------:R-:W-:-:S00]  /*0860*/  NOP ;  /* 0x0000000000007918 */ /* 0x000fc00000000000 */
        /* <DEDUP_REMOVED lines=9> */
.L_x_22:


//--------------------- .text._Z29reduce_kernel_with_coarseningPfS_j --------------------------
	.section	.text._Z29reduce_kernel_with_coarseningPfS_j,"ax",@progbits
	.align	128
        .global         _Z29reduce_kernel_with_coarseningPfS_j
        .type           _Z29reduce_kernel_with_coarseningPfS_j,@function
        .size           _Z29reduce_kernel_with_coarseningPfS_j,(.L_x_23 - _Z29reduce_kernel_with_coarseningPfS_j)
        .other          _Z29reduce_kernel_with_coarseningPfS_j,@"STO_CUDA_ENTRY STV_DEFAULT"
_Z29reduce_kernel_with_coarseningPfS_j:
.text._Z29reduce_kernel_with_coarseningPfS_j:
[----:B------:R-:W-:Y:S01]  /*0000*/  LDC R1, c[0x0][0x37c] ;  /* 0x0000df00ff017b82 */ /* 0x000fe20000000800 */
[----:B------:R-:W0:Y:S01]  /*0010*/  S2R R0, SR_CTAID.X ;  /* 0x0000000000007919 */ /* 0x000e220000002500 */
[----:B------:R-:W0:Y:S06]  /*0020*/  LDCU UR4, c[0x0][0x360] ;  /* 0x00006c00ff0477ac */ /* 0x000e2c0008000800 */
[----:B------:R-:W1:Y:S01]  /*0030*/  LDC.64 R2, c[0x0][0x380] ;  /* 0x0000e000ff027b82 */ /* 0x000e620000000a00 */
[----:B------:R-:W2:Y:S01]  /*0040*/  S2R R4, SR_TID.X ;  /* 0x0000000000047919 */ /* 0x000ea20000002100 */
[----:B------:R-:W3:Y:S01]  /*0050*/  LDCU.64 UR6, c[0x0][0x358] ;  /* 0x00006b00ff0677ac */ /* 0x000ee20008000a00 */
[----:B0-----:R-:W-:-:S05]  /*0060*/  IMAD R5, R0, UR4, RZ ;  /* 0x0000000400057c24 */ /* 0x001fca000f8e02ff */
[----:B--2---:R-:W-:-:S04]  /*0070*/  LEA R17, R5, R4, 0x3 ;  /* 0x0000000405117211 */ /* 0x004fc800078e18ff */
[C---:B------:R-:W-:Y:S01]  /*0080*/  IADD3 R7, PT, PT, R17.reuse, 0x400, RZ ;  /* 0x0000040011077810 */ /* 0x040fe20007ffe0ff */
[C---:B-1----:R-:W-:Y:S01]  /*0090*/  IMAD.WIDE.U32 R8, R17.reuse, 0x4, R2 ;  /* 0x0000000411087825 */ /* 0x042fe200078e0002 */
[----:B------:R-:W-:-:S03]  /*00a0*/  IADD3 R11, PT, PT, R17, 0x800, RZ ;  /* 0x00000800110b7810 */ /* 0x000fc60007ffe0ff */
[--C-:B------:R-:W-:Y:S01]  /*00b0*/  IMAD.WIDE.U32 R6, R7, 0x4, R2.reuse ;  /* 0x0000000407067825 */ /* 0x100fe200078e0002 */
[----:B---3--:R0:W2:Y:S01]  /*00c0*/  LDG.E R5, desc[UR6][R8.64] ;  /* 0x0000000608057981 */ /* 0x0080a2000c1e1900 */
[----:B------:R-:W-:Y:S02]  /*00d0*/  IADD3 R13, PT, PT, R17, 0xc00, RZ ;  /* 0x00000c00110d7810 */ /* 0x000fe40007ffe0ff */
[--C-:B------:R-:W-:Y:S01]  /*00e0*/  IMAD.WIDE.U32 R10, R11, 0x4, R2.reuse ;  /* 0x000000040b0a7825 */ /* 0x100fe200078e0002 */
[----:B------:R-:W-:Y:S01]  /*00f0*/  IADD3 R15, PT, PT, R17, 0x1000, RZ ;  /* 0x00001000110f7810 */ /* 0x000fe20007ffe0ff */
[----:B------:R-:W3:Y:S02]  /*0100*/  LDG.E R6, desc[UR6][R6.64] ;  /* 0x0000000606067981 */ /* 0x000ee4000c1e1900 */
[--C-:B------:R-:W-:Y:S01]  /*0110*/  IMAD.WIDE.U32 R12, R13, 0x4, R2.reuse ;  /* 0x000000040d0c7825 */ /* 0x100fe200078e0002 */
[----:B------:R-:W-:Y:S01]  /*0120*/  IADD3 R19, PT, PT, R17, 0x1400, RZ ;  /* 0x0000140011137810 */ /* 0x000fe20007ffe0ff */
[----:B------:R-:W4:Y:S02]  /*0130*/  LDG.E R10, desc[UR6][R10.64] ;  /* 0x000000060a0a7981 */ /* 0x000f24000c1e1900 */
[--C-:B------:R-:W-:Y:S01]  /*0140*/  IMAD.WIDE.U32 R14, R15, 0x4, R2.reuse ;  /* 0x000000040f0e7825 */ /* 0x100fe200078e0002 */
[----:B------:R-:W-:Y:S01]  /*0150*/  IADD3 R21, PT, PT, R17, 0x1800, RZ ;  /* 0x0000180011157810 */ /* 0x000fe20007ffe0ff */
[----:B------:R-:W5:Y:S02]  /*0160*/  LDG.E R12, desc[UR6][R12.64] ;  /* 0x000000060c0c7981 */ /* 0x000f64000c1e1900 */
[--C-:B0-----:R-:W-:Y:S01]  /*0170*/  IMAD.WIDE.U32 R8, R19, 0x4, R2.reuse ;  /* 0x0000000413087825 */ /* 0x101fe200078e0002 */
[----:B------:R-:W-:Y:S01]  /*0180*/  IADD3 R19, PT, PT, R17, 0x1c00, RZ ;  /* 0x00001c0011137810 */ /* 0x000fe20007ffe0ff */
[----:B------:R-:W5:Y:S02]  /*0190*/  LDG.E R14, desc[UR6][R14.64] ;  /* 0x000000060e0e7981 */ /* 0x000f64000c1e1900 */
[----:B------:R-:W-:-:S02]  /*01a0*/  IMAD.WIDE.U32 R16, R21, 0x4, R2 ;  /* 0x0000000415107825 */ /* 0x000fc400078e0002 */
[----:B------:R-:W5:Y:S02]  /*01b0*/  LDG.E R8, desc[UR6][R8.64] ;  /* 0x0000000608087981 */ /* 0x000f64000c1e1900 */
[----:B------:R-:W-:Y:S02]  /*01c0*/  IMAD.WIDE.U32 R2, R19, 0x4, R2 ;  /* 0x0000000413027825 */ /* 0x000fe400078e0002 */
[----:B------:R-:W5:Y:S04]  /*01d0*/  LDG.E R16, desc[UR6][R16.64] ;  /* 0x0000000610107981 */ /* 0x000f68000c1e1900 */
[----:B------:R0:W5:Y:S01]  /*01e0*/  LDG.E R18, desc[UR6][R2.64] ;  /* 0x0000000602127981 */ /* 0x000162000c1e1900 */
[----:B------:R-:W1:Y:S01]  /*01f0*/  S2UR UR5, SR_CgaCtaId ;  /* 0x00000000000579c3 */ /* 0x000e620000008800 */
[----:B------:R-:W-:Y:S01]  /*0200*/  UMOV UR4, 0x400 ;  /* 0x0000040000047882 */ /* 0x000fe20000000000 */
[----:B------:R-:W-:-:S02]  /*0210*/  ISETP.GT.U32.AND P0, PT, R4, 0x1ff, PT ;  /* 0x000001ff0400780c */ /* 0x000fc40003f04070 */
[----:B------:R-:W-:Y:S01]  /*0220*/  ISETP.GT.U32.AND P1, PT, R4, 0xff, PT ;  /* 0x000000ff0400780c */ /* 0x000fe20003f24070 */
[----:B-1----:R-:W-:-:S06]  /*0230*/  ULEA UR4, UR5, UR4, 0x18 ;  /* 0x0000000405047291 */ /* 0x002fcc000f8ec0ff */
[----:B0-----:R-:W-:Y:S01]  /*0240*/  LEA R2, R4, UR4, 0x2 ;  /* 0x0000000404027c11 */ /* 0x001fe2000f8e10ff */
[----:B--2---:R-:W-:-:S04]  /*0250*/  FADD R5, RZ, R5 ;  /* 0x00000005ff057221 */ /* 0x004fc80000000000 */
[----:B---3--:R-:W-:-:S04]  /*0260*/  FADD R5, R5, R6 ;  /* 0x0000000605057221 */ /* 0x008fc80000000000 */
[----:B----4-:R-:W-:-:S04]  /*0270*/  FADD R5, R5, R10 ;  /* 0x0000000a05057221 */ /* 0x010fc80000000000 */
[----:B-----5:R-:W-:-:S04]  /*0280*/  FADD R5, R5, R12 ;  /* 0x0000000c05057221 */ /* 0x020fc80000000000 */
[----:B------:R-:W-:-:S04]  /*0290*/  FADD R5, R5, R14 ;  /* 0x0000000e05057221 */ /* 0x000fc80000000000 */
[----:B------:R-:W-:-:S04]  /*02a0*/  FADD R5, R5, R8 ;  /* 0x0000000805057221 */ /* 0x000fc80000000000 */
[----:B------:R-:W-:-:S04]  /*02b0*/  FADD R5, R5, R16 ;  /* 0x0000001005057221 */ /* 0x000fc80000000000 */
[----:B------:R-:W-:-:S05]  /*02c0*/  FADD R5, R5, R18 ;  /* 0x0000001205057221 */ /* 0x000fca0000000000 */
[----:B------:R-:W-:Y:S01]  /*02d0*/  STS [R2], R5 ;  /* 0x0000000502007388 */ /* 0x000fe20000000800 */
[----:B------:R-:W-:Y:S06]  /*02e0*/  BAR.SYNC.DEFER_BLOCKING 0x0 ;  /* 0x0000000000007b1d */ /* 0x000fec0000010000 */
[----:B------:R-:W-:Y:S04]  /*02f0*/  @!P0 LDS R3, [R2+0x800] ;  /* 0x0008000002038984 */ /* 0x000fe80000000800 */
[----:B------:R-:W0:Y:S02]  /*0300*/  @!P0 LDS R6, [R2] ;  /* 0x0000000002068984 */ /* 0x000e240000000800 */
[----:B0-----:R-:W-:-:S05]  /*0310*/  @!P0 FADD R3, R3, R6 ;  /* 0x0000000603038221 */ /* 0x001fca0000000000 */
[----:B------:R-:W-:Y:S01]  /*0320*/  @!P0 STS [R2], R3 ;  /* 0x0000000302008388 */ /* 0x000fe20000000800 */
[----:B------:R-:W-:Y:S01]  /*0330*/  BAR.SYNC.DEFER_BLOCKING 0x0 ;  /* 0x0000000000007b1d */ /* 0x000fe20000010000 */
[----:B------:R-:W-:-:S05]  /*0340*/  ISETP.GT.U32.AND P0, PT, R4, 0x7f, PT ;  /* 0x0000007f0400780c */ /* 0x000fca0003f04070 */
        /* <DEDUP_REMOVED lines=41> */
[----:B------:R-:W-:-:S05]  /*05e0*/  ISETP.NE.AND P1, PT, R4, RZ, PT ;  /* 0x000000ff0400720c */ /* 0x000fca0003f25270 */
[----:B------:R-:W-:Y:S04]  /*05f0*/  @!P0 LDS R5, [R2+0x8] ;  /* 0x0000080002058984 */ /* 0x000fe80000000800 */
[----:B------:R-:W0:Y:S02]  /*0600*/  @!P0 LDS R6, [R2] ;  /* 0x0000000002068984 */ /* 0x000e240000000800 */
[----:B0-----:R-:W-:-:S05]  /*0610*/  @!P0 FADD R5, R5, R6 ;  /* 0x0000000605058221 */ /* 0x001fca0000000000 */
[----:B------:R-:W-:Y:S01]  /*0620*/  @!P0 STS [R2], R5 ;  /* 0x0000000502008388 */ /* 0x000fe20000000800 */
[----:B------:R-:W-:Y:S06]  /*0630*/  BAR.SYNC.DEFER_BLOCKING 0x0 ;  /* 0x0000000000007b1d */ /* 0x000fec0000010000 */
[----:B------:R-:W-:Y:S04]  /*0640*/  @!P1 LDS R3, [UR4+0x4] ;  /* 0x00000404ff039984 */ /* 0x000fe80008000800 */
[----:B------:R-:W0:Y:S02]  /*0650*/  @!P1 LDS R4, [R2] ;  /* 0x0000000002049984 */ /* 0x000e240000000800 */
[----:B0-----:R-:W-:-:S05]  /*0660*/  @!P1 FADD R3, R3, R4 ;  /* 0x0000000403039221 */ /* 0x001fca0000000000 */
[----:B------:R0:W-:Y:S01]  /*0670*/  @!P1 STS [R2], R3 ;  /* 0x0000000302009388 */ /* 0x0001e20000000800 */
[----:B------:R-:W-:Y:S06]  /*0680*/  BAR.SYNC.DEFER_BLOCKING 0x0 ;  /* 0x0000000000007b1d */ /* 0x000fec0000010000 */
[----:B------:R-:W-:Y:S05]  /*0690*/  @P1 EXIT ;  /* 0x000000000000194d */ /* 0x000fea0003800000 */
[----:B------:R-:W1:Y:S01]  /*06a0*/  LDS R5, [UR4] ;  /* 0x00000004ff057984 */ /* 0x000e620008000800 */
[----:B0-----:R-:W0:Y:S02]  /*06b0*/  LDC.64 R2, c[0x0][0x388] ;  /* 0x0000e200ff027b82 */ /* 0x001e240000000a00 */
[----:B0-----:R-:W-:-:S05]  /*06c0*/  IMAD.WIDE.U32 R2, R0, 0x4, R2 ;  /* 0x0000000400027825 */ /* 0x001fca00078e0002 */
[----:B-1----:R-:W-:Y:S01]  /*06d0*/  STG.E desc[UR6][R2.64], R5 ;  /* 0x0000000502007986 */ /* 0x002fe2000c101906 */
[----:B------:R-:W-:Y:S05]  /*06e0*/  EXIT ;  /* 0x000000000000794d */ /* 0x000fea0003800000 */
.L_x_21:
        /* <DEDUP_REMOVED lines=9> */
.L_x_23:


//--------------------- .nv.shared.reserved.0     --------------------------
	.section	.nv.shared.reserved.0,"aw",@nobits
	.weak		__nv_reservedSMEM_offset_0_alias
	.size		__nv_reservedSMEM_offset_0_alias, 0, 64
	.other		__nv_reservedSMEM_offset_0_alias,@"STO_CUDA_RESERVED_SHARED STV_DEFAULT"
__nv_reservedSMEM_offset_0_alias:
	.zero		0
	.zero		64


//--------------------- .nv.shared._Z29reduce_kernel_with_coarseningPfS_j --------------------------
	.section	.nv.shared._Z29reduce_kernel_with_coarseningPfS_j,"aw",@nobits
	.sectionflags	@""
	.align	4
.nv.shared._Z29reduce_kernel_with_coarseningPfS_j:
	.zero		5120


//--------------------- .nv.constant0._Z13reduce_kernelPfS_j --------------------------
	.section	.nv.constant0._Z13reduce_kernelPfS_j,"a",@progbits
	.sectionflags	@""
	.align	4
.nv.constant0._Z13reduce_kernelPfS_j:
	.zero		916


//--------------------- .nv.constant0._Z29reduce_kernel_with_coarseningPfS_j --------------------------
	.section	.nv.constant0._Z29reduce_kernel_with_coarseningPfS_j,"a",@progbits
	.sectionflags	@""
	.align	4
.nv.constant0._Z29reduce_kernel_with_coarseningPfS_j:
	.zero		916


//--------------------- SYMBOLS --------------------------

	.type		.nv.reservedSmem.offset0,@object
	.size		.nv.reservedSmem.offset0,0x4
	.type		.nv.reservedSmem.cap,@object
	.size		.nv.reservedSmem.cap,0x4
